	.headerflags	@"EF_CUDA_TEXMODE_UNIFIED EF_CUDA_64BIT_ADDRESS EF_CUDA_ACCELERATORS EF_CUDA_SM90 EF_CUDA_VIRTUAL_SM(EF_CUDA_SM90)"
	.elftype	@"ET_EXEC"


//--------------------- .nv.info                  --------------------------
	.section	.nv.info,"",@"SHT_CUDA_INFO"
	.align	4


	//----- nvinfo : EIATTR_REGCOUNT
	.align		4
        /*0000*/ 	.byte	0x04, 0x2f
        /*0002*/ 	.short	(.L_3 - .L_2)
	.align		4
.L_2:
        /*0004*/ 	.word	index@(triton_poi_fused__native_batch_norm_legit_no_training_cat_relu_5)
        /*0008*/ 	.word	0x0000001a


	//----- nvinfo : EIATTR_MIN_STACK_SIZE
	.align		4
.L_3:
        /*000c*/ 	.byte	0x04, 0x12
        /*000e*/ 	.short	(.L_5 - .L_4)
	.align		4
.L_4:
        /*0010*/ 	.word	index@(triton_poi_fused__native_batch_norm_legit_no_training_cat_relu_5)
        /*0014*/ 	.word	0x00000000


	//----- nvinfo : EIATTR_FRAME_SIZE
	.align		4
.L_5:
        /*0018*/ 	.byte	0x04, 0x11
        /*001a*/ 	.short	(.L_7 - .L_6)
	.align		4
.L_6:
        /*001c*/ 	.word	index@(triton_poi_fused__native_batch_norm_legit_no_training_cat_relu_5)
        /*0020*/ 	.word	0x00000000


	//----- nvinfo : EIATTR_MIN_STACK_SIZE
	.align		4
.L_7:
        /*0024*/ 	.byte	0x04, 0x12
        /*0026*/ 	.short	(.L_9 - .L_8)
	.align		4
.L_8:
        /*0028*/ 	.word	index@(triton_poi_fused__native_batch_norm_legit_no_training_cat_relu_5)
        /*002c*/ 	.word	0x00000000
.L_9:


//--------------------- .nv.info.triton_poi_fused__native_batch_norm_legit_no_training_cat_relu_5 --------------------------
	.section	.nv.info.triton_poi_fused__native_batch_norm_legit_no_training_cat_relu_5,"",@"SHT_CUDA_INFO"
	.sectionflags	@""
	.align	4


	//----- nvinfo : EIATTR_CUDA_API_VERSION
	.align		4
        /*0000*/ 	.byte	0x04, 0x37
        /*0002*/ 	.short	(.L_11 - .L_10)
.L_10:
        /*0004*/ 	.word	0x0000007c


	//----- nvinfo : EIATTR_KPARAM_INFO
	.align		4
.L_11:
        /*0008*/ 	.byte	0x04, 0x17
        /*000a*/ 	.short	(.L_13 - .L_12)
.L_12:
        /*000c*/ 	.word	0x00000000
        /*0010*/ 	.short	0x0008
        /*0012*/ 	.short	0x0040
        /*0014*/ 	.byte	0x00, 0xf0, 0x11, 0x00


	//----- nvinfo : EIATTR_KPARAM_INFO
	.align		4
.L_13:
        /*0018*/ 	.byte	0x04, 0x17
        /*001a*/ 	.short	(.L_15 - .L_14)
.L_14:
        /*001c*/ 	.word	0x00000000
        /*0020*/ 	.short	0x0007
        /*0022*/ 	.short	0x0038
        /*0024*/ 	.byte	0x00, 0xf4, 0x21, 0x00


	//----- nvinfo : EIATTR_KPARAM_INFO
	.align		4
.L_15:
        /*0028*/ 	.byte	0x04, 0x17
        /*002a*/ 	.short	(.L_17 - .L_16)
.L_16:
        /*002c*/ 	.word	0x00000000
        /*0030*/ 	.short	0x0006
        /*0032*/ 	.short	0x0030
        /*0034*/ 	.byte	0x00, 0xf4, 0x21, 0x00


	//----- nvinfo : EIATTR_KPARAM_INFO
	.align		4
.L_17:
        /*0038*/ 	.byte	0x04, 0x17
        /*003a*/ 	.short	(.L_19 - .L_18)
.L_18:
        /*003c*/ 	.word	0x00000000
        /*0040*/ 	.short	0x0005
        /*0042*/ 	.short	0x0028
        /*0044*/ 	.byte	0x00, 0xf4, 0x21, 0x00


	//----- nvinfo : EIATTR_KPARAM_INFO
	.align		4
.L_19:
        /*0048*/ 	.byte	0x04, 0x17
        /*004a*/ 	.short	(.L_21 - .L_20)
.L_20:
        /*004c*/ 	.word	0x00000000
        /*0050*/ 	.short	0x0004
        /*0052*/ 	.short	0x0020
        /*0054*/ 	.byte	0x00, 0xf4, 0x21, 0x00


	//----- nvinfo : EIATTR_KPARAM_INFO
	.align		4
.L_21:
        /*0058*/ 	.byte	0x04, 0x17
        /*005a*/ 	.short	(.L_23 - .L_22)
.L_22:
        /*005c*/ 	.word	0x00000000
        /*0060*/ 	.short	0x0003
        /*0062*/ 	.short	0x0018
        /*0064*/ 	.byte	0x00, 0xf4, 0x21, 0x00


	//----- nvinfo : EIATTR_KPARAM_INFO
	.align		4
.L_23:
        /*0068*/ 	.byte	0x04, 0x17
        /*006a*/ 	.short	(.L_25 - .L_24)
.L_24:
        /*006c*/ 	.word	0x00000000
        /*0070*/ 	.short	0x0002
        /*0072*/ 	.short	0x0010
        /*0074*/ 	.byte	0x00, 0xf4, 0x21, 0x00


	//----- nvinfo : EIATTR_KPARAM_INFO
	.align		4
.L_25:
        /*0078*/ 	.byte	0x04, 0x17
        /*007a*/ 	.short	(.L_27 - .L_26)
.L_26:
        /*007c*/ 	.word	0x00000000
        /*0080*/ 	.short	0x0001
        /*0082*/ 	.short	0x0008
        /*0084*/ 	.byte	0x00, 0xf4, 0x21, 0x00


	//----- nvinfo : EIATTR_KPARAM_INFO
	.align		4
.L_27:
        /*0088*/ 	.byte	0x04, 0x17
        /*008a*/ 	.short	(.L_29 - .L_28)
.L_28:
        /*008c*/ 	.word	0x00000000
        /*0090*/ 	.short	0x0000
        /*0092*/ 	.short	0x0000
        /*0094*/ 	.byte	0x00, 0xf4, 0x21, 0x00


	//----- nvinfo : EIATTR_SPARSE_MMA_MASK
	.align		4
.L_29:
        /*0098*/ 	.byte	0x03, 0x50
        /*009a*/ 	.short	0x0000


	//----- nvinfo : EIATTR_MAXREG_COUNT
	.align		4
        /*009c*/ 	.byte	0x03, 0x1b
        /*009e*/ 	.short	0x00ff


	//----- nvinfo : EIATTR_EXIT_INSTR_OFFSETS
	.align		4
        /*00a0*/ 	.byte	0x04, 0x1c
        /*00a2*/ 	.short	(.L_31 - .L_30)


	//   ....[0]....
.L_30:
        /*00a4*/ 	.word	0x00000690


	//   ....[1]....
        /*00a8*/ 	.word	0x000006b0


	//----- nvinfo : EIATTR_REQNTID
	.align		4
.L_31:
        /*00ac*/ 	.byte	0x04, 0x10
        /*00ae*/ 	.short	(.L_33 - .L_32)
.L_32:
        /*00b0*/ 	.word	0x00000080
        /*00b4*/ 	.word	0x00000001
        /*00b8*/ 	.word	0x00000001


	//----- nvinfo : EIATTR_CBANK_PARAM_SIZE
	.align		4
.L_33:
        /*00bc*/ 	.byte	0x03, 0x19
        /*00be*/ 	.short	0x0044


	//----- nvinfo : EIATTR_PARAM_CBANK
	.align		4
        /*00c0*/ 	.byte	0x04, 0x0a
        /*00c2*/ 	.short	(.L_35 - .L_34)
	.align		4
.L_34:
        /*00c4*/ 	.word	index@(.nv.constant0.triton_poi_fused__native_batch_norm_legit_no_training_cat_relu_5)
        /*00c8*/ 	.short	0x0210
        /*00ca*/ 	.short	0x0044


	//----- nvinfo : EIATTR_SW_WAR
	.align		4
.L_35:
        /*00cc*/ 	.byte	0x04, 0x36
        /*00ce*/ 	.short	(.L_37 - .L_36)
.L_36:
        /*00d0*/ 	.word	0x00000008
.L_37:


//--------------------- .nv.callgraph             --------------------------
	.section	.nv.callgraph,"",@"SHT_CUDA_CALLGRAPH"
	.align	4
	.sectionentsize	8
	.align		4
        /*0000*/ 	.word	0x00000000
	.align		4
        /*0004*/ 	.word	0xffffffff
	.align		4
        /*0008*/ 	.word	0x00000000
	.align		4
        /*000c*/ 	.word	0xfffffffe
	.align		4
        /*0010*/ 	.word	0x00000000
	.align		4
        /*0014*/ 	.word	0xfffffffd
	.align		4
        /*0018*/ 	.word	0x00000000
	.align		4
        /*001c*/ 	.word	0xfffffffc


//--------------------- .nv.constant4             --------------------------
	.section	.nv.constant4,"a",@progbits
	.align	8
	.align		8
.nv.constant4:
        /*0000*/ 	.dword	_$_str
	.align		8
        /*0008*/ 	.dword	_$_str_$_2


//--------------------- .text.triton_poi_fused__native_batch_norm_legit_no_training_cat_relu_5 --------------------------
	.section	.text.triton_poi_fused__native_batch_norm_legit_no_training_cat_relu_5,"ax",@progbits
	.align	128
        .global         triton_poi_fused__native_batch_norm_legit_no_training_cat_relu_5
        .type           triton_poi_fused__native_batch_norm_legit_no_training_cat_relu_5,@function
        .size           triton_poi_fused__native_batch_norm_legit_no_training_cat_relu_5,(.L_x_1 - triton_poi_fused__native_batch_norm_legit_no_training_cat_relu_5)
        .other          triton_poi_fused__native_batch_norm_legit_no_training_cat_relu_5,@"STO_CUDA_ENTRY STV_DEFAULT"
triton_poi_fused__native_batch_norm_legit_no_training_cat_relu_5:
.text.triton_poi_fused__native_batch_norm_legit_no_training_cat_relu_5:
[----:B------:R-:W0:Y:S01]  /*0000*/  LDC R1, c[0x0][0x28] ;  /* 0x00000a00ff017b82 */ /* 0x000e220000000800 */
[----:B------:R-:W1:Y:S07]  /*0010*/  S2R R0, SR_TID.X ;  /* 0x0000000000007919 */ /* 0x000e6e0000002100 */
[----:B------:R-:W2:Y:S01]  /*0020*/  LDC.64 R6, c[0x0][0x228] ;  /* 0x00008a00ff067b82 */ /* 0x000ea20000000a00 */
[----:B------:R-:W-:Y:S01]  /*0030*/  IMAD.MOV.U32 R4, RZ, RZ, RZ ;  /* 0x000000ffff047224 */ /* 0x000fe200078e00ff */
[----:B------:R-:W-:Y:S01]  /*0040*/  ULDC.64 UR4, c[0x0][0x208] ;  /* 0x0000820000047ab9 */ /* 0x000fe20000000a00 */
[----:B------:R-:W3:Y:S01]  /*0050*/  S2R R3, SR_CTAID.X ;  /* 0x0000000000037919 */ /* 0x000ee20000002500 */
[----:B------:R-:W-:Y:S01]  /*0060*/  IMAD.MOV.U32 R8, RZ, RZ, RZ ;  /* 0x000000ffff087224 */ /* 0x000fe200078e00ff */
[----:B------:R-:W-:-:S03]  /*0070*/  ULDC.64 UR6, c[0x0][0x218] ;  /* 0x0000860000067ab9 */ /* 0x000fc60000000a00 */
[----:B------:R-:W4:Y:S01]  /*0080*/  LDC.64 R16, c[0x0][0x220] ;  /* 0x00008800ff107b82 */ /* 0x000f220000000a00 */
[----:B-1----:R-:W-:-:S05]  /*0090*/  IMAD.SHL.U32 R0, R0, 0x2, RZ ;  /* 0x0000000200007824 */ /* 0x002fca00078e00ff */
[----:B------:R-:W-:-:S05]  /*00a0*/  LOP3.LUT R0, R0, 0xfe, RZ, 0xc0, !PT ;  /* 0x000000fe00007812 */ /* 0x000fca00078ec0ff */
[----:B---3--:R-:W-:-:S05]  /*00b0*/  IMAD R3, R3, 0x100, R0 ;  /* 0x0000010003037824 */ /* 0x008fca00078e0200 */
[----:B------:R-:W-:Y:S02]  /*00c0*/  SHF.R.S32.HI R2, RZ, 0x1f, R3 ;  /* 0x0000001fff027819 */ /* 0x000fe40000011403 */
[----:B------:R-:W-:Y:S02]  /*00d0*/  ISETP.GE.AND P0, PT, R3, 0xb300, PT ;  /* 0x0000b3000300780c */ /* 0x000fe40003f06270 */
[----:B------:R-:W-:-:S04]  /*00e0*/  LEA.HI R9, R2, R3, RZ, 0x6 ;  /* 0x0000000302097211 */ /* 0x000fc800078f30ff */
[----:B------:R-:W-:-:S05]  /*00f0*/  SHF.R.S32.HI R5, RZ, 0x6, R9 ;  /* 0x00000006ff057819 */ /* 0x000fca0000011409 */
[----:B------:R-:W-:-:S05]  /*0100*/  IMAD.HI R0, R5, -0x48f044a5, R4 ;  /* 0xb70fbb5b05007827 */ /* 0x000fca00078e0204 */
[----:B------:R-:W-:-:S04]  /*0110*/  SHF.R.U32.HI R11, RZ, 0x1f, R0 ;  /* 0x0000001fff0b7819 */ /* 0x000fc80000011600 */
[----:B------:R-:W-:Y:S01]  /*0120*/  LEA.HI.SX32 R11, R0, R11, 0x19 ;  /* 0x0000000b000b7211 */ /* 0x000fe200078fcaff */
[----:B------:R-:W-:-:S04]  /*0130*/  IMAD.MOV.U32 R0, RZ, RZ, RZ ;  /* 0x000000ffff007224 */ /* 0x000fc800078e00ff */
[----:B------:R-:W-:-:S04]  /*0140*/  IMAD R15, R11, -0xb3, R5 ;  /* 0xffffff4d0b0f7824 */ /* 0x000fc800078e0205 */
[----:B--2---:R-:W-:-:S05]  /*0150*/  IMAD.WIDE R6, R15, 0x4, R6 ;  /* 0x000000040f067825 */ /* 0x004fca00078e0206 */
[----:B------:R-:W2:Y:S01]  /*0160*/  @!P0 LDG.E.EL R0, desc[UR4][R6.64] ;  /* 0x0000000406008981 */ /* 0x000ea2000c2e1900 */
[----:B------:R-:W-:-:S03]  /*0170*/  HFMA2.MMA R2, -RZ, RZ, 0, 0 ;  /* 0x00000000ff027435 */ /* 0x000fc600000001ff */
[----:B------:R1:W3:Y:S07]  /*0180*/  @!P0 LDG.E.EL R8, desc[UR4][R6.64] ;  /* 0x0000000406088981 */ /* 0x0002ee000c2e1900 */
[----:B------:R-:W-:Y:S01]  /*0190*/  IMAD.HI R2, R3, -0x48f044a5, R2 ;  /* 0xb70fbb5b03027827 */ /* 0x000fe200078e0202 */
[----:B------:R-:W-:-:S04]  /*01a0*/  LOP3.LUT R9, R9, 0xffffffc0, RZ, 0xc0, !PT ;  /* 0xffffffc009097812 */ /* 0x000fc800078ec0ff */
[----:B------:R-:W-:-:S04]  /*01b0*/  SHF.R.U32.HI R5, RZ, 0x1f, R2 ;  /* 0x0000001fff057819 */ /* 0x000fc80000011602 */
[----:B------:R-:W-:Y:S01]  /*01c0*/  LEA.HI.SX32 R2, R2, R5, 0x13 ;  /* 0x0000000502027211 */ /* 0x000fe200078f9aff */
[----:B------:R-:W-:Y:S01]  /*01d0*/  IMAD.IADD R9, R3, 0x1, -R9 ;  /* 0x0000000103097824 */ /* 0x000fe200078e0a09 */
[----:B------:R-:W5:Y:S01]  /*01e0*/  LDC.64 R4, c[0x0][0x210] ;  /* 0x00008400ff047b82 */ /* 0x000f620000000a00 */
[----:B------:R-:W-:Y:S02]  /*01f0*/  IMAD.SHL.U32 R10, R15, 0x40, RZ ;  /* 0x000000400f0a7824 */ /* 0x000fe400078e00ff */
[----:B------:R-:W-:Y:S01]  /*0200*/  IMAD R11, R2, 0xc80, RZ ;  /* 0x00000c80020b7824 */ /* 0x000fe200078e02ff */
[----:B------:R-:W-:-:S04]  /*0210*/  SHF.R.S32.HI R12, RZ, 0x1f, R9 ;  /* 0x0000001fff0c7819 */ /* 0x000fc80000011409 */
[--C-:B------:R-:W-:Y:S02]  /*0220*/  IADD3 R9, P1, P2, R10, R9, R11.reuse ;  /* 0x000000090a097210 */ /* 0x100fe40007a3e00b */
[----:B------:R-:W-:Y:S02]  /*0230*/  SHF.R.S32.HI R11, RZ, 0x1f, R11 ;  /* 0x0000001fff0b7819 */ /* 0x000fe4000001140b */
[----:B------:R-:W-:Y:S01]  /*0240*/  SHF.R.S32.HI R10, RZ, 0x1f, R10 ;  /* 0x0000001fff0a7819 */ /* 0x000fe2000001140a */
[----:B-1----:R-:W-:-:S03]  /*0250*/  IMAD R7, R2, -0x2cc0, R3 ;  /* 0xffffd34002077824 */ /* 0x002fc600078e0203 */
[----:B------:R-:W-:Y:S02]  /*0260*/  IADD3.X R6, R10, R12, R11, P1, P2 ;  /* 0x0000000c0a067210 */ /* 0x000fe40000fe440b */
[----:B------:R-:W1:Y:S01]  /*0270*/  LDC.64 R12, c[0x0][0x230] ;  /* 0x00008c00ff0c7b82 */ /* 0x000e620000000a00 */
[C---:B------:R-:W-:Y:S01]  /*0280*/  ISETP.GE.AND P2, PT, R15.reuse, 0x81, PT ;  /* 0x000000810f00780c */ /* 0x040fe20003f46270 */
[----:B------:R-:W-:Y:S01]  /*0290*/  IMAD R7, R2, 0x2040, R7 ;  /* 0x0000204002077824 */ /* 0x000fe200078e0207 */
[----:B------:R-:W-:-:S05]  /*02a0*/  ISETP.GT.AND P1, PT, R15, 0x80, !P0 ;  /* 0x000000800f00780c */ /* 0x000fca0004724270 */
[----:B------:R-:W1:Y:S01]  /*02b0*/  LDC.64 R10, c[0x0][0x238] ;  /* 0x00008e00ff0a7b82 */ /* 0x000e620000000a00 */
[----:B------:R-:W-:Y:S02]  /*02c0*/  ISETP.LT.AND P4, PT, R3, 0xb300, !P2 ;  /* 0x0000b3000300780c */ /* 0x000fe40005781270 */
[----:B------:R-:W-:Y:S01]  /*02d0*/  LEA R18, P3, R9, UR6, 0x2 ;  /* 0x0000000609127c11 */ /* 0x000fe2000f8610ff */
[----:B-----5:R-:W-:Y:S01]  /*02e0*/  IMAD.WIDE R22, R7, 0x4, R4 ;  /* 0x0000000407167825 */ /* 0x020fe200078e0204 */
[----:B------:R-:W-:Y:S02]  /*02f0*/  CS2R R4, SRZ ;  /* 0x0000000000047805 */ /* 0x000fe4000001ff00 */
[----:B------:R-:W-:Y:S02]  /*0300*/  LEA.HI.X R19, R9, UR7, R6, 0x2, P3 ;  /* 0x0000000709137c11 */ /* 0x000fe400098f1406 */
[----:B------:R-:W-:Y:S01]  /*0310*/  CS2R R6, SRZ ;  /* 0x0000000000067805 */ /* 0x000fe2000001ff00 */
[----:B------:R-:W-:Y:S01]  /*0320*/  IMAD.MOV.U32 R9, RZ, RZ, RZ ;  /* 0x000000ffff097224 */ /* 0x000fe200078e00ff */
[----:B------:R-:W-:Y:S01]  /*0330*/  MOV R2, RZ ;  /* 0x000000ff00027202 */ /* 0x000fe20000000f00 */
[C---:B----4-:R-:W-:Y:S01]  /*0340*/  IMAD.WIDE R16, R15.reuse, 0x4, R16 ;  /* 0x000000040f107825 */ /* 0x050fe200078e0210 */
[----:B------:R-:W4:Y:S04]  /*0350*/  @P1 LDG.E.64 R4, desc[UR4][R18.64+-0x8100] ;  /* 0xff7f000412041981 */ /* 0x000f28000c1e1b00 */
[----:B------:R5:W4:Y:S01]  /*0360*/  @P4 LDG.E.64 R6, desc[UR4][R22.64] ;  /* 0x0000000416064981 */ /* 0x000b22000c1e1b00 */
[----:B-1----:R-:W-:-:S03]  /*0370*/  IMAD.WIDE R12, R15, 0x4, R12 ;  /* 0x000000040f0c7825 */ /* 0x002fc600078e020c */
[----:B------:R-:W4:Y:S04]  /*0380*/  @!P0 LDG.E.EL R9, desc[UR4][R16.64] ;  /* 0x0000000410098981 */ /* 0x000f28000c2e1900 */
[----:B------:R1:W4:Y:S01]  /*0390*/  @!P0 LDG.E.EL R2, desc[UR4][R16.64] ;  /* 0x0000000410028981 */ /* 0x000322000c2e1900 */
[----:B0-----:R-:W-:Y:S01]  /*03a0*/  IMAD.WIDE R20, R15, 0x4, R10 ;  /* 0x000000040f147825 */ /* 0x001fe200078e020a */
[----:B------:R-:W-:Y:S02]  /*03b0*/  CS2R R14, SRZ ;  /* 0x00000000000e7805 */ /* 0x000fe4000001ff00 */
[----:B------:R-:W-:-:S04]  /*03c0*/  CS2R R10, SRZ ;  /* 0x00000000000a7805 */ /* 0x000fc8000001ff00 */
[----:B------:R-:W4:Y:S01]  /*03d0*/  @!P0 LDG.E.EL R14, desc[UR4][R12.64] ;  /* 0x000000040c0e8981 */ /* 0x000f22000c2e1900 */
[----:B-----5:R-:W-:Y:S01]  /*03e0*/  IMAD.MOV.U32 R22, RZ, RZ, 0x3e800000 ;  /* 0x3e800000ff167424 */ /* 0x020fe200078e00ff */
[----:B-1----:R-:W0:Y:S02]  /*03f0*/  LDC.64 R16, c[0x0][0x240] ;  /* 0x00009000ff107b82 */ /* 0x002e240000000a00 */
[----:B------:R1:W5:Y:S04]  /*0400*/  @!P0 LDG.E.EL R15, desc[UR4][R12.64] ;  /* 0x000000040c0f8981 */ /* 0x000368000c2e1900 */
[----:B------:R-:W5:Y:S04]  /*0410*/  @!P0 LDG.E.EL R11, desc[UR4][R20.64] ;  /* 0x00000004140b8981 */ /* 0x000f68000c2e1900 */
[----:B------:R-:W5:Y:S01]  /*0420*/  @!P0 LDG.E.EL R10, desc[UR4][R20.64] ;  /* 0x00000004140a8981 */ /* 0x000f62000c2e1900 */
[----:B-1----:R-:W1:Y:S01]  /*0430*/  LDC.64 R12, c[0x0][0x248] ;  /* 0x00009200ff0c7b82 */ /* 0x002e620000000a00 */
[----:B0-----:R-:W-:-:S04]  /*0440*/  IMAD.WIDE R16, R3, 0x4, R16 ;  /* 0x0000000403107825 */ /* 0x001fc800078e0210 */
[----:B-1----:R-:W-:-:S04]  /*0450*/  IMAD.WIDE R12, R3, 0x4, R12 ;  /* 0x00000004030c7825 */ /* 0x002fc800078e020c */
[----:B--2---:R-:W-:-:S04]  /*0460*/  FADD R0, R0, 9.9999997473787516356e-06 ;  /* 0x3727c5ac00007421 */ /* 0x004fc80000000000 */
[----:B------:R-:W0:Y:S01]  /*0470*/  MUFU.SQRT R18, R0 ;  /* 0x0000000000127308 */ /* 0x000e220000002000 */
[----:B---3--:R-:W-:-:S07]  /*0480*/  FADD R8, R8, 9.9999997473787516356e-06 ;  /* 0x3727c5ac08087421 */ /* 0x008fce0000000000 */
[----:B------:R-:W1:Y:S01]  /*0490*/  MUFU.SQRT R19, R8 ;  /* 0x0000000800137308 */ /* 0x000e620000002000 */
[C---:B0-----:R-:W-:Y:S02]  /*04a0*/  FSETP.GT.AND P6, PT, R18.reuse, 8.50705917302346158658e+37, PT ;  /* 0x7e8000001200780b */ /* 0x041fe40003fc4000 */
[----:B------:R-:W-:Y:S02]  /*04b0*/  FSETP.GEU.AND P3, PT, R18, 1.175494350822287508e-38, PT ;  /* 0x008000001200780b */ /* 0x000fe40003f6e000 */
[----:B------:R-:W-:Y:S02]  /*04c0*/  FSEL R23, R22, 1, P6 ;  /* 0x3f80000016177808 */ /* 0x000fe40003000000 */
[----:B-1----:R-:W-:-:S07]  /*04d0*/  FSETP.GT.AND P5, PT, R19, 8.50705917302346158658e+37, PT ;  /* 0x7e8000001300780b */ /* 0x002fce0003fa4000 */
[----:B------:R-:W-:Y:S01]  /*04e0*/  @P6 FMUL R18, R18, 0.25 ;  /* 0x3e80000012126820 */ /* 0x000fe20000400000 */
[----:B------:R-:W-:-:S03]  /*04f0*/  FSETP.GEU.AND P6, PT, R19, 1.175494350822287508e-38, PT ;  /* 0x008000001300780b */ /* 0x000fc60003fce000 */
[----:B------:R-:W-:Y:S02]  /*0500*/  @!P3 FMUL R18, R18, 16777216 ;  /* 0x4b8000001212b820 */ /* 0x000fe40000400000 */
[----:B------:R-:W-:-:S08]  /*0510*/  @P5 FMUL R19, R19, 0.25 ;  /* 0x3e80000013135820 */ /* 0x000fd00000400000 */
[----:B------:R-:W-:Y:S01]  /*0520*/  @!P6 FMUL R19, R19, 16777216 ;  /* 0x4b8000001313e820 */ /* 0x000fe20000400000 */
[----:B------:R-:W0:Y:S01]  /*0530*/  MUFU.RCP R18, R18 ;  /* 0x0000001200127308 */ /* 0x000e220000001000 */
[----:B------:R-:W-:-:S07]  /*0540*/  FSEL R0, R22, 1, P5 ;  /* 0x3f80000016007808 */ /* 0x000fce0002800000 */
[----:B------:R-:W1:Y:S01]  /*0550*/  MUFU.RCP R19, R19 ;  /* 0x0000001300137308 */ /* 0x000e620000001000 */
[----:B------:R-:W-:Y:S01]  /*0560*/  @!P3 FMUL R23, R23, 16777216 ;  /* 0x4b8000001717b820 */ /* 0x000fe20000400000 */
[----:B------:R-:W-:Y:S01]  /*0570*/  @!P6 FMUL R0, R0, 16777216 ;  /* 0x4b8000000000e820 */ /* 0x000fe20000400000 */
[----:B----4-:R-:W-:Y:S02]  /*0580*/  SEL R6, R6, RZ, P4 ;  /* 0x000000ff06067207 */ /* 0x010fe40002000000 */
[----:B------:R-:W-:Y:S02]  /*0590*/  SEL R7, R7, RZ, P4 ;  /* 0x000000ff07077207 */ /* 0x000fe40002000000 */
[----:B------:R-:W-:Y:S02]  /*05a0*/  @P2 SEL R6, R4, RZ, P1 ;  /* 0x000000ff04062207 */ /* 0x000fe40000800000 */
[----:B------:R-:W-:Y:S01]  /*05b0*/  @P2 SEL R7, R5, RZ, P1 ;  /* 0x000000ff05072207 */ /* 0x000fe20000800000 */
[----:B0-----:R-:W-:Y:S01]  /*05c0*/  FMUL R18, R18, R23 ;  /* 0x0000001712127220 */ /* 0x001fe20000400000 */
[----:B-1----:R-:W-:Y:S01]  /*05d0*/  FMUL R19, R19, R0 ;  /* 0x0000000013137220 */ /* 0x002fe20000400000 */
[----:B------:R-:W-:-:S02]  /*05e0*/  FADD R9, R6, -R9 ;  /* 0x8000000906097221 */ /* 0x000fc40000000000 */
[----:B------:R-:W-:Y:S02]  /*05f0*/  FADD R2, R7, -R2 ;  /* 0x8000000207027221 */ /* 0x000fe40000000000 */
[----:B------:R-:W-:Y:S02]  /*0600*/  FMUL R18, R9, R18 ;  /* 0x0000001209127220 */ /* 0x000fe40000400000 */
[----:B------:R-:W-:Y:S01]  /*0610*/  FMUL R19, R2, R19 ;  /* 0x0000001302137220 */ /* 0x000fe20000400000 */
[----:B------:R0:W-:Y:S01]  /*0620*/  @!P0 STG.E.64 desc[UR4][R16.64], R6 ;  /* 0x0000000610008986 */ /* 0x0001e2000c101b04 */
[----:B-----5:R-:W-:Y:S02]  /*0630*/  FFMA R11, R18, R14, R11 ;  /* 0x0000000e120b7223 */ /* 0x020fe4000000000b */
[----:B------:R-:W-:-:S03]  /*0640*/  FFMA R10, R19, R15, R10 ;  /* 0x0000000f130a7223 */ /* 0x000fc6000000000a */
[C---:B------:R-:W-:Y:S02]  /*0650*/  FSETP.GEU.AND P1, PT, R11.reuse, RZ, PT ;  /* 0x000000ff0b00720b */ /* 0x040fe40003f2e000 */
[C---:B------:R-:W-:Y:S02]  /*0660*/  FSETP.GEU.AND P2, PT, R10.reuse, RZ, PT ;  /* 0x000000ff0a00720b */ /* 0x040fe40003f4e000 */
[----:B------:R-:W-:Y:S02]  /*0670*/  FSEL R2, R11, RZ, P1 ;  /* 0x000000ff0b027208 */ /* 0x000fe40000800000 */
[----:B------:R-:W-:Y:S01]  /*0680*/  FSEL R3, R10, RZ, P2 ;  /* 0x000000ff0a037208 */ /* 0x000fe20001000000 */
[----:B0-----:R-:W-:Y:S08]  /*0690*/  @P0 EXIT ;  /* 0x000000000000094d */ /* 0x001ff00003800000 */
[----:B------:R-:W-:Y:S01]  /*06a0*/  STG.E.64 desc[UR4][R12.64], R2 ;  /* 0x000000020c007986 */ /* 0x000fe2000c101b04 */
[----:B------:R-:W-:Y:S05]  /*06b0*/  EXIT ;  /* 0x000000000000794d */ /* 0x000fea0003800000 */
.L_x_0:
[----:B------:R-:W-:-:S00]  /*06c0*/  BRA `(.L_x_0) ;  /* 0xfffffffc00fc7947 */ /* 0x000fc0000383ffff */
[----:B------:R-:W-:-:S00]  /*06d0*/  NOP ;  /* 0x0000000000007918 */ /* 0x000fc00000000000 */
        /* <DEDUP_REMOVED lines=10> */
.L_x_1:


//--------------------- .nv.global.init           --------------------------
	.section	.nv.global.init,"aw",@progbits
.nv.global.init:
	.type		_$_str,@object
	.size		_$_str,(_$_str_$_2 - _$_str)
_$_str:
        /*0000*/ 	.byte	0x5f, 0x5f, 0x43, 0x55, 0x44, 0x41, 0x5f, 0x46, 0x54, 0x5a, 0x00
	.type		_$_str_$_2,@object
	.size		_$_str_$_2,(.L_1 - _$_str_$_2)
_$_str_$_2:
        /*000b*/ 	.byte	0x5f, 0x5f, 0x43, 0x55, 0x44, 0x41, 0x5f, 0x50, 0x52, 0x45, 0x43, 0x5f, 0x53, 0x51, 0x52, 0x54
        /*001b*/ 	.byte	0x00
.L_1:


//--------------------- .nv.constant0.triton_poi_fused__native_batch_norm_legit_no_training_cat_relu_5 --------------------------
	.section	.nv.constant0.triton_poi_fused__native_batch_norm_legit_no_training_cat_relu_5,"a",@progbits
	.sectionflags	@""
	.align	4
.nv.constant0.triton_poi_fused__native_batch_norm_legit_no_training_cat_relu_5:
	.zero		596
